	.headerflags	@"EF_CUDA_TEXMODE_UNIFIED EF_CUDA_64BIT_ADDRESS EF_CUDA_ACCELERATORS EF_CUDA_SM90 EF_CUDA_VIRTUAL_SM(EF_CUDA_SM90)"
	.elftype	@"ET_EXEC"


//--------------------- .nv.info                  --------------------------
	.section	.nv.info,"",@"SHT_CUDA_INFO"
	.align	4


	//----- nvinfo : EIATTR_REGCOUNT
	.align		4
        /*0000*/ 	.byte	0x04, 0x2f
        /*0002*/ 	.short	(.L_3 - .L_2)
	.align		4
.L_2:
        /*0004*/ 	.word	index@(triton_poi_fused__native_batch_norm_legit_no_training_add_17)
        /*0008*/ 	.word	0x00000016


	//----- nvinfo : EIATTR_MIN_STACK_SIZE
	.align		4
.L_3:
        /*000c*/ 	.byte	0x04, 0x12
        /*000e*/ 	.short	(.L_5 - .L_4)
	.align		4
.L_4:
        /*0010*/ 	.word	index@(triton_poi_fused__native_batch_norm_legit_no_training_add_17)
        /*0014*/ 	.word	0x00000000


	//----- nvinfo : EIATTR_FRAME_SIZE
	.align		4
.L_5:
        /*0018*/ 	.byte	0x04, 0x11
        /*001a*/ 	.short	(.L_7 - .L_6)
	.align		4
.L_6:
        /*001c*/ 	.word	index@(triton_poi_fused__native_batch_norm_legit_no_training_add_17)
        /*0020*/ 	.word	0x00000000


	//----- nvinfo : EIATTR_MIN_STACK_SIZE
	.align		4
.L_7:
        /*0024*/ 	.byte	0x04, 0x12
        /*0026*/ 	.short	(.L_9 - .L_8)
	.align		4
.L_8:
        /*0028*/ 	.word	index@(triton_poi_fused__native_batch_norm_legit_no_training_add_17)
        /*002c*/ 	.word	0x00000000
.L_9:


//--------------------- .nv.info.triton_poi_fused__native_batch_norm_legit_no_training_add_17 --------------------------
	.section	.nv.info.triton_poi_fused__native_batch_norm_legit_no_training_add_17,"",@"SHT_CUDA_INFO"
	.sectionflags	@""
	.align	4


	//----- nvinfo : EIATTR_CUDA_API_VERSION
	.align		4
        /*0000*/ 	.byte	0x04, 0x37
        /*0002*/ 	.short	(.L_11 - .L_10)
.L_10:
        /*0004*/ 	.word	0x0000007c


	//----- nvinfo : EIATTR_KPARAM_INFO
	.align		4
.L_11:
        /*0008*/ 	.byte	0x04, 0x17
        /*000a*/ 	.short	(.L_13 - .L_12)
.L_12:
        /*000c*/ 	.word	0x00000000
        /*0010*/ 	.short	0x0007
        /*0012*/ 	.short	0x0038
        /*0014*/ 	.byte	0x00, 0xf0, 0x11, 0x00


	//----- nvinfo : EIATTR_KPARAM_INFO
	.align		4
.L_13:
        /*0018*/ 	.byte	0x04, 0x17
        /*001a*/ 	.short	(.L_15 - .L_14)
.L_14:
        /*001c*/ 	.word	0x00000000
        /*0020*/ 	.short	0x0006
        /*0022*/ 	.short	0x0030
        /*0024*/ 	.byte	0x00, 0xf4, 0x21, 0x00


	//----- nvinfo : EIATTR_KPARAM_INFO
	.align		4
.L_15:
        /*0028*/ 	.byte	0x04, 0x17
        /*002a*/ 	.short	(.L_17 - .L_16)
.L_16:
        /*002c*/ 	.word	0x00000000
        /*0030*/ 	.short	0x0005
        /*0032*/ 	.short	0x0028
        /*0034*/ 	.byte	0x00, 0xf4, 0x21, 0x00


	//----- nvinfo : EIATTR_KPARAM_INFO
	.align		4
.L_17:
        /*0038*/ 	.byte	0x04, 0x17
        /*003a*/ 	.short	(.L_19 - .L_18)
.L_18:
        /*003c*/ 	.word	0x00000000
        /*0040*/ 	.short	0x0004
        /*0042*/ 	.short	0x0020
        /*0044*/ 	.byte	0x00, 0xf4, 0x21, 0x00


	//----- nvinfo : EIATTR_KPARAM_INFO
	.align		4
.L_19:
        /*0048*/ 	.byte	0x04, 0x17
        /*004a*/ 	.short	(.L_21 - .L_20)
.L_20:
        /*004c*/ 	.word	0x00000000
        /*0050*/ 	.short	0x0003
        /*0052*/ 	.short	0x0018
        /*0054*/ 	.byte	0x00, 0xf4, 0x21, 0x00


	//----- nvinfo : EIATTR_KPARAM_INFO
	.align		4
.L_21:
        /*0058*/ 	.byte	0x04, 0x17
        /*005a*/ 	.short	(.L_23 - .L_22)
.L_22:
        /*005c*/ 	.word	0x00000000
        /*0060*/ 	.short	0x0002
        /*0062*/ 	.short	0x0010
        /*0064*/ 	.byte	0x00, 0xf4, 0x21, 0x00


	//----- nvinfo : EIATTR_KPARAM_INFO
	.align		4
.L_23:
        /*0068*/ 	.byte	0x04, 0x17
        /*006a*/ 	.short	(.L_25 - .L_24)
.L_24:
        /*006c*/ 	.word	0x00000000
        /*0070*/ 	.short	0x0001
        /*0072*/ 	.short	0x0008
        /*0074*/ 	.byte	0x00, 0xf4, 0x21, 0x00


	//----- nvinfo : EIATTR_KPARAM_INFO
	.align		4
.L_25:
        /*0078*/ 	.byte	0x04, 0x17
        /*007a*/ 	.short	(.L_27 - .L_26)
.L_26:
        /*007c*/ 	.word	0x00000000
        /*0080*/ 	.short	0x0000
        /*0082*/ 	.short	0x0000
        /*0084*/ 	.byte	0x00, 0xf4, 0x21, 0x00


	//----- nvinfo : EIATTR_SPARSE_MMA_MASK
	.align		4
.L_27:
        /*0088*/ 	.byte	0x03, 0x50
        /*008a*/ 	.short	0x0000


	//----- nvinfo : EIATTR_MAXREG_COUNT
	.align		4
        /*008c*/ 	.byte	0x03, 0x1b
        /*008e*/ 	.short	0x00ff


	//----- nvinfo : EIATTR_EXIT_INSTR_OFFSETS
	.align		4
        /*0090*/ 	.byte	0x04, 0x1c
        /*0092*/ 	.short	(.L_29 - .L_28)


	//   ....[0]....
.L_28:
        /*0094*/ 	.word	0x00000330


	//   ....[1]....
        /*0098*/ 	.word	0x00000350


	//----- nvinfo : EIATTR_REQNTID
	.align		4
.L_29:
        /*009c*/ 	.byte	0x04, 0x10
        /*009e*/ 	.short	(.L_31 - .L_30)
.L_30:
        /*00a0*/ 	.word	0x00000080
        /*00a4*/ 	.word	0x00000001
        /*00a8*/ 	.word	0x00000001


	//----- nvinfo : EIATTR_CBANK_PARAM_SIZE
	.align		4
.L_31:
        /*00ac*/ 	.byte	0x03, 0x19
        /*00ae*/ 	.short	0x003c


	//----- nvinfo : EIATTR_PARAM_CBANK
	.align		4
        /*00b0*/ 	.byte	0x04, 0x0a
        /*00b2*/ 	.short	(.L_33 - .L_32)
	.align		4
.L_32:
        /*00b4*/ 	.word	index@(.nv.constant0.triton_poi_fused__native_batch_norm_legit_no_training_add_17)
        /*00b8*/ 	.short	0x0210
        /*00ba*/ 	.short	0x003c


	//----- nvinfo : EIATTR_SW_WAR
	.align		4
.L_33:
        /*00bc*/ 	.byte	0x04, 0x36
        /*00be*/ 	.short	(.L_35 - .L_34)
.L_34:
        /*00c0*/ 	.word	0x00000008
.L_35:


//--------------------- .nv.callgraph             --------------------------
	.section	.nv.callgraph,"",@"SHT_CUDA_CALLGRAPH"
	.align	4
	.sectionentsize	8
	.align		4
        /*0000*/ 	.word	0x00000000
	.align		4
        /*0004*/ 	.word	0xffffffff
	.align		4
        /*0008*/ 	.word	0x00000000
	.align		4
        /*000c*/ 	.word	0xfffffffe
	.align		4
        /*0010*/ 	.word	0x00000000
	.align		4
        /*0014*/ 	.word	0xfffffffd
	.align		4
        /*0018*/ 	.word	0x00000000
	.align		4
        /*001c*/ 	.word	0xfffffffc


//--------------------- .nv.constant4             --------------------------
	.section	.nv.constant4,"a",@progbits
	.align	8
	.align		8
.nv.constant4:
        /*0000*/ 	.dword	_$_str
	.align		8
        /*0008*/ 	.dword	_$_str_$_2


//--------------------- .text.triton_poi_fused__native_batch_norm_legit_no_training_add_17 --------------------------
	.section	.text.triton_poi_fused__native_batch_norm_legit_no_training_add_17,"ax",@progbits
	.align	128
        .global         triton_poi_fused__native_batch_norm_legit_no_training_add_17
        .type           triton_poi_fused__native_batch_norm_legit_no_training_add_17,@function
        .size           triton_poi_fused__native_batch_norm_legit_no_training_add_17,(.L_x_1 - triton_poi_fused__native_batch_norm_legit_no_training_add_17)
        .other          triton_poi_fused__native_batch_norm_legit_no_training_add_17,@"STO_CUDA_ENTRY STV_DEFAULT"
triton_poi_fused__native_batch_norm_legit_no_training_add_17:
.text.triton_poi_fused__native_batch_norm_legit_no_training_add_17:
[----:B------:R-:W0:Y:S01]  /*0000*/  LDC R1, c[0x0][0x28] ;  /* 0x00000a00ff017b82 */ /* 0x000e220000000800 */
[----:B------:R-:W1:Y:S07]  /*0010*/  S2R R0, SR_TID.X ;  /* 0x0000000000007919 */ /* 0x000e6e0000002100 */
[----:B------:R-:W2:Y:S01]  /*0020*/  LDC.64 R12, c[0x0][0x228] ;  /* 0x00008a00ff0c7b82 */ /* 0x000ea20000000a00 */
[----:B------:R-:W-:Y:S01]  /*0030*/  ULDC.64 UR4, c[0x0][0x208] ;  /* 0x0000820000047ab9 */ /* 0x000fe20000000a00 */
[----:B------:R-:W3:Y:S06]  /*0040*/  S2R R3, SR_CTAID.X ;  /* 0x0000000000037919 */ /* 0x000eec0000002500 */
[----:B------:R-:W4:Y:S08]  /*0050*/  LDC.64 R8, c[0x0][0x218] ;  /* 0x00008600ff087b82 */ /* 0x000f300000000a00 */
[----:B------:R-:W5:Y:S08]  /*0060*/  LDC.64 R10, c[0x0][0x220] ;  /* 0x00008800ff0a7b82 */ /* 0x000f700000000a00 */
[----:B------:R-:W5:Y:S01]  /*0070*/  LDC.64 R14, c[0x0][0x230] ;  /* 0x00008c00ff0e7b82 */ /* 0x000f620000000a00 */
[----:B-1----:R-:W-:-:S07]  /*0080*/  LOP3.LUT R0, R0, 0x7f, RZ, 0xc0, !PT ;  /* 0x0000007f00007812 */ /* 0x002fce00078ec0ff */
[----:B------:R-:W1:Y:S01]  /*0090*/  LDC.64 R16, c[0x0][0x238] ;  /* 0x00008e00ff107b82 */ /* 0x000e620000000a00 */
[----:B---3--:R-:W-:Y:S02]  /*00a0*/  SHF.R.S32.HI R2, RZ, 0x18, R3 ;  /* 0x00000018ff027819 */ /* 0x008fe40000011403 */
[----:B------:R-:W-:Y:S02]  /*00b0*/  LEA R0, R3, R0, 0x7 ;  /* 0x0000000003007211 */ /* 0x000fe400078e38ff */
[----:B------:R-:W-:-:S03]  /*00c0*/  SGXT R3, R2, 0x1 ;  /* 0x000000010203781a */ /* 0x000fc60000000200 */
[----:B------:R-:W3:Y:S01]  /*00d0*/  LDC.64 R4, c[0x0][0x210] ;  /* 0x00008400ff047b82 */ /* 0x000ee20000000a00 */
[----:B------:R-:W-:Y:S02]  /*00e0*/  ISETP.GE.AND P2, PT, R0, 0x3100, PT ;  /* 0x000031000000780c */ /* 0x000fe40003f46270 */
[----:B------:R-:W-:-:S04]  /*00f0*/  LEA.HI R3, R3, R0, RZ, 0x6 ;  /* 0x0000000003037211 */ /* 0x000fc800078f30ff */
[----:B------:R-:W-:-:S04]  /*0100*/  LOP3.LUT R3, R3, 0xffffffc0, RZ, 0xc0, !PT ;  /* 0xffffffc003037812 */ /* 0x000fc800078ec0ff */
[----:B------:R-:W-:Y:S02]  /*0110*/  IADD3 R19, R0, -R3, RZ ;  /* 0x8000000300137210 */ /* 0x000fe40007ffe0ff */
[----:B------:R-:W-:-:S03]  /*0120*/  CS2R R2, SRZ ;  /* 0x0000000000027805 */ /* 0x000fc6000001ff00 */
[----:B--2---:R-:W-:-:S05]  /*0130*/  IMAD.WIDE R12, R19, 0x4, R12 ;  /* 0x00000004130c7825 */ /* 0x004fca00078e020c */
[----:B------:R2:W3:Y:S01]  /*0140*/  @!P2 LDG.E.EL R2, desc[UR4][R12.64] ;  /* 0x000000040c02a981 */ /* 0x0004e2000c2e1900 */
[----:B------:R-:W-:Y:S01]  /*0150*/  CS2R R6, SRZ ;  /* 0x0000000000067805 */ /* 0x000fe2000001ff00 */
[----:B----4-:R-:W-:Y:S01]  /*0160*/  IMAD.WIDE R8, R0, 0x4, R8 ;  /* 0x0000000400087825 */ /* 0x010fe200078e0208 */
[----:B------:R-:W-:-:S03]  /*0170*/  HFMA2.MMA R18, -RZ, RZ, 0, 0 ;  /* 0x00000000ff127435 */ /* 0x000fc600000001ff */
[C---:B-----5:R-:W-:Y:S01]  /*0180*/  IMAD.WIDE R10, R19.reuse, 0x4, R10 ;  /* 0x00000004130a7825 */ /* 0x060fe200078e020a */
[----:B------:R4:W5:Y:S04]  /*0190*/  @!P2 LDG.E R6, desc[UR4][R8.64] ;  /* 0x000000040806a981 */ /* 0x000968000c1e1900 */
[----:B------:R3:W5:Y:S01]  /*01a0*/  @!P2 LDG.E.EL R3, desc[UR4][R10.64] ;  /* 0x000000040a03a981 */ /* 0x000762000c2e1900 */
[----:B0-2---:R-:W-:-:S04]  /*01b0*/  IMAD.WIDE R12, R19, 0x4, R14 ;  /* 0x00000004130c7825 */ /* 0x005fc800078e020e */
[----:B-1----:R-:W-:Y:S01]  /*01c0*/  IMAD.WIDE R14, R19, 0x4, R16 ;  /* 0x00000004130e7825 */ /* 0x002fe200078e0210 */
[----:B------:R-:W-:Y:S01]  /*01d0*/  MOV R16, RZ ;  /* 0x000000ff00107202 */ /* 0x000fe20000000f00 */
[----:B------:R-:W2:Y:S01]  /*01e0*/  @!P2 LDG.E.EL R7, desc[UR4][R12.64] ;  /* 0x000000040c07a981 */ /* 0x000ea2000c2e1900 */
[----:B----4-:R-:W0:Y:S01]  /*01f0*/  LDC.64 R8, c[0x0][0x240] ;  /* 0x00009000ff087b82 */ /* 0x010e220000000a00 */
[----:B---3--:R-:W-:Y:S02]  /*0200*/  IMAD.WIDE R4, R0, 0x4, R4 ;  /* 0x0000000400047825 */ /* 0x008fe400078e0204 */
[----:B------:R-:W2:Y:S04]  /*0210*/  @!P2 LDG.E.EL R18, desc[UR4][R14.64] ;  /* 0x000000040e12a981 */ /* 0x000ea8000c2e1900 */
[----:B------:R-:W3:Y:S01]  /*0220*/  @!P2 LDG.E R16, desc[UR4][R4.64] ;  /* 0x000000040410a981 */ /* 0x000ee2000c1e1900 */
[----:B------:R-:W-:Y:S01]  /*0230*/  HFMA2.MMA R11, -RZ, RZ, 1.625, 0 ;  /* 0x3e800000ff0b7435 */ /* 0x000fe200000001ff */
[----:B------:R-:W-:-:S04]  /*0240*/  FADD R2, R2, 9.9999997473787516356e-06 ;  /* 0x3727c5ac02027421 */ /* 0x000fc80000000000 */
[----:B------:R-:W1:Y:S01]  /*0250*/  MUFU.SQRT R10, R2 ;  /* 0x00000002000a7308 */ /* 0x000e620000002000 */
[----:B-----5:R-:W-:Y:S01]  /*0260*/  FADD R3, -R3, R6 ;  /* 0x0000000603037221 */ /* 0x020fe20000000100 */
[C---:B-1----:R-:W-:Y:S02]  /*0270*/  FSETP.GT.AND P0, PT, R10.reuse, 8.50705917302346158658e+37, PT ;  /* 0x7e8000000a00780b */ /* 0x042fe40003f04000 */
[----:B------:R-:W-:Y:S02]  /*0280*/  FSETP.GEU.AND P1, PT, R10, 1.175494350822287508e-38, PT ;  /* 0x008000000a00780b */ /* 0x000fe40003f2e000 */
[----:B------:R-:W-:-:S09]  /*0290*/  FSEL R11, R11, 1, P0 ;  /* 0x3f8000000b0b7808 */ /* 0x000fd20000000000 */
[----:B------:R-:W-:Y:S02]  /*02a0*/  @P0 FMUL R10, R10, 0.25 ;  /* 0x3e8000000a0a0820 */ /* 0x000fe40000400000 */
[----:B------:R-:W-:Y:S02]  /*02b0*/  @!P1 FMUL R11, R11, 16777216 ;  /* 0x4b8000000b0b9820 */ /* 0x000fe40000400000 */
[----:B------:R-:W-:-:S06]  /*02c0*/  @!P1 FMUL R10, R10, 16777216 ;  /* 0x4b8000000a0a9820 */ /* 0x000fcc0000400000 */
[----:B------:R-:W1:Y:S02]  /*02d0*/  MUFU.RCP R10, R10 ;  /* 0x0000000a000a7308 */ /* 0x000e640000001000 */
[----:B-1----:R-:W-:-:S04]  /*02e0*/  FMUL R2, R10, R11 ;  /* 0x0000000b0a027220 */ /* 0x002fc80000400000 */
[----:B------:R-:W-:-:S04]  /*02f0*/  FMUL R3, R3, R2 ;  /* 0x0000000203037220 */ /* 0x000fc80000400000 */
[----:B--2---:R-:W-:Y:S01]  /*0300*/  FFMA R7, R3, R7, R18 ;  /* 0x0000000703077223 */ /* 0x004fe20000000012 */
[----:B0-----:R-:W-:-:S04]  /*0310*/  IMAD.WIDE R2, R0, 0x4, R8 ;  /* 0x0000000400027825 */ /* 0x001fc800078e0208 */
[----:B---3--:R-:W-:Y:S01]  /*0320*/  FADD R7, R7, R16 ;  /* 0x0000001007077221 */ /* 0x008fe20000000000 */
[----:B------:R-:W-:Y:S06]  /*0330*/  @P2 EXIT ;  /* 0x000000000000294d */ /* 0x000fec0003800000 */
[----:B------:R-:W-:Y:S01]  /*0340*/  STG.E desc[UR4][R2.64], R7 ;  /* 0x0000000702007986 */ /* 0x000fe2000c101904 */
[----:B------:R-:W-:Y:S05]  /*0350*/  EXIT ;  /* 0x000000000000794d */ /* 0x000fea0003800000 */
.L_x_0:
[----:B------:R-:W-:-:S00]  /*0360*/  BRA `(.L_x_0) ;  /* 0xfffffffc00fc7947 */ /* 0x000fc0000383ffff */
[----:B------:R-:W-:-:S00]  /*0370*/  NOP ;  /* 0x0000000000007918 */ /* 0x000fc00000000000 */
        /* <DEDUP_REMOVED lines=8> */
.L_x_1:


//--------------------- .nv.global.init           --------------------------
	.section	.nv.global.init,"aw",@progbits
.nv.global.init:
	.type		_$_str,@object
	.size		_$_str,(_$_str_$_2 - _$_str)
_$_str:
        /*0000*/ 	.byte	0x5f, 0x5f, 0x43, 0x55, 0x44, 0x41, 0x5f, 0x46, 0x54, 0x5a, 0x00
	.type		_$_str_$_2,@object
	.size		_$_str_$_2,(.L_1 - _$_str_$_2)
_$_str_$_2:
        /*000b*/ 	.byte	0x5f, 0x5f, 0x43, 0x55, 0x44, 0x41, 0x5f, 0x50, 0x52, 0x45, 0x43, 0x5f, 0x53, 0x51, 0x52, 0x54
        /*001b*/ 	.byte	0x00
.L_1:


//--------------------- .nv.constant0.triton_poi_fused__native_batch_norm_legit_no_training_add_17 --------------------------
	.section	.nv.constant0.triton_poi_fused__native_batch_norm_legit_no_training_add_17,"a",@progbits
	.sectionflags	@""
	.align	4
.nv.constant0.triton_poi_fused__native_batch_norm_legit_no_training_add_17:
	.zero		588
